//
// Generated by NVIDIA NVVM Compiler
//
// Compiler Build ID: CL-36424714
// Cuda compilation tools, release 13.0, V13.0.88
// Based on NVVM 20.0.0
//

.version 9.0
.target sm_100
.address_size 64

	// .globl	add

.visible .entry add(
	.param .u64 .ptr .align 1 add_param_0,
	.param .u32 add_param_1,
	.param .u64 .ptr .align 1 add_param_2,
	.param .u32 add_param_3,
	.param .u64 .ptr .align 1 add_param_4,
	.param .u32 add_param_5
)
{
	.reg .pred 	%p<2>;
	.reg .b32 	%r<5>;
	.reg .b64 	%rd<11>;

	ld.param.u64 	%rd1, [add_param_0];
	ld.param.u64 	%rd2, [add_param_2];
	ld.param.u64 	%rd3, [add_param_4];
	mov.u32 	%r1, %ctaid.x;
	setp.gt.u32 	%p1, %r1, 9;
	@%p1 bra 	$L__BB0_2;
	cvta.to.global.u64 	%rd4, %rd1;
	cvta.to.global.u64 	%rd5, %rd2;
	cvta.to.global.u64 	%rd6, %rd3;
	mul.wide.u32 	%rd7, %r1, 4;
	add.s64 	%rd8, %rd4, %rd7;
	ld.global.u32 	%r2, [%rd8];
	add.s64 	%rd9, %rd5, %rd7;
	ld.global.u32 	%r3, [%rd9];
	add.s32 	%r4, %r3, %r2;
	add.s64 	%rd10, %rd6, %rd7;
	st.global.u32 	[%rd10], %r4;
$L__BB0_2:
	ret;

}


// ===== COMPILED SASS (sm_100) =====

	.target	sm_100

	.elftype	@"ET_EXEC"


//--------------------- .note.nv.tkinfo           --------------------------
	.section	.note.nv.tkinfo,"",@"SHT_NOTE"
	.sectionflags	@"SHF_NOTE_NV_TKINFO"
	.tkinfo
        /*0018*/ 	.word	0x00000002
        /*0030*/ 	.string	""
        /*0030*/ 	.string	"ptxas"
        /*0030*/ 	.string	"Cuda compilation tools, release 13.0, V13.0.88"
        /*0030*/ 	.string	"Build cuda_13.0.r13.0/compiler.36424714_0"
        /*0030*/ 	.string	"-arch sm_100 -m 64 "



//--------------------- .note.nv.cuinfo           --------------------------
	.section	.note.nv.cuinfo,"",@"SHT_NOTE"
	.sectionflags	@"SHF_NOTE_NV_CUINFO"
        /*0018*/ 	.short	0x0002
        /*001a*/ 	.short	0x0064
        /*001c*/ 	.short	0x0082
	.zero		2


//--------------------- .nv.info                  --------------------------
	.section	.nv.info,"",@"SHT_CUDA_INFO"
	.align	4


	//----- nvinfo : EIATTR_REGCOUNT
	.align		4
        /*0000*/ 	.byte	0x04, 0x2f
        /*0002*/ 	.short	(.L_1 - .L_0)
	.align		4
.L_0:
        /*0004*/ 	.word	index@(add)
        /*0008*/ 	.word	0x0000000c


	//----- nvinfo : EIATTR_FRAME_SIZE
	.align		4
.L_1:
        /*000c*/ 	.byte	0x04, 0x11
        /*000e*/ 	.short	(.L_3 - .L_2)
	.align		4
.L_2:
        /*0010*/ 	.word	index@(add)
        /*0014*/ 	.word	0x00000000


	//----- nvinfo : EIATTR_MIN_STACK_SIZE
	.align		4
.L_3:
        /*0018*/ 	.byte	0x04, 0x12
        /*001a*/ 	.short	(.L_5 - .L_4)
	.align		4
.L_4:
        /*001c*/ 	.word	index@(add)
        /*0020*/ 	.word	0x00000000
.L_5:


//--------------------- .nv.compat                --------------------------
	.section	.nv.compat,"",@"SHT_CUDA_COMPAT_INFO"
	.align	4
        /*0000*/ 	.byte	0x02, 0x09, 0x00, 0x00, 0x02, 0x02, 0x01, 0x00, 0x02, 0x05, 0x05, 0x00, 0x03, 0x07, 0x01, 0x01
        /*0010*/ 	.byte	0x02, 0x03, 0x00, 0x00, 0x02, 0x06, 0x01, 0x00, 0x04, 0x0b, 0x08, 0x00, 0x09, 0x00, 0x00, 0x00
        /*0020*/ 	.byte	0x00, 0x00, 0x00, 0x00


//--------------------- .nv.info.add              --------------------------
	.section	.nv.info.add,"",@"SHT_CUDA_INFO"
	.sectionflags	@""
	.align	4


	//----- nvinfo : EIATTR_CUDA_API_VERSION
	.align		4
        /*0000*/ 	.byte	0x04, 0x37
        /*0002*/ 	.short	(.L_7 - .L_6)
.L_6:
        /*0004*/ 	.word	0x00000082


	//----- nvinfo : EIATTR_KPARAM_INFO
	.align		4
.L_7:
        /*0008*/ 	.byte	0x04, 0x17
        /*000a*/ 	.short	(.L_9 - .L_8)
.L_8:
        /*000c*/ 	.word	0x00000000
        /*0010*/ 	.short	0x0005
        /*0012*/ 	.short	0x0028
        /*0014*/ 	.byte	0x00, 0xf0, 0x11, 0x00


	//----- nvinfo : EIATTR_KPARAM_INFO
	.align		4
.L_9:
        /*0018*/ 	.byte	0x04, 0x17
        /*001a*/ 	.short	(.L_11 - .L_10)
.L_10:
        /*001c*/ 	.word	0x00000000
        /*0020*/ 	.short	0x0004
        /*0022*/ 	.short	0x0020
        /*0024*/ 	.byte	0x00, 0xf5, 0x21, 0x00


	//----- nvinfo : EIATTR_KPARAM_INFO
	.align		4
.L_11:
        /*0028*/ 	.byte	0x04, 0x17
        /*002a*/ 	.short	(.L_13 - .L_12)
.L_12:
        /*002c*/ 	.word	0x00000000
        /*0030*/ 	.short	0x0003
        /*0032*/ 	.short	0x0018
        /*0034*/ 	.byte	0x00, 0xf0, 0x11, 0x00


	//----- nvinfo : EIATTR_KPARAM_INFO
	.align		4
.L_13:
        /*0038*/ 	.byte	0x04, 0x17
        /*003a*/ 	.short	(.L_15 - .L_14)
.L_14:
        /*003c*/ 	.word	0x00000000
        /*0040*/ 	.short	0x0002
        /*0042*/ 	.short	0x0010
        /*0044*/ 	.byte	0x00, 0xf5, 0x21, 0x00


	//----- nvinfo : EIATTR_KPARAM_INFO
	.align		4
.L_15:
        /*0048*/ 	.byte	0x04, 0x17
        /*004a*/ 	.short	(.L_17 - .L_16)
.L_16:
        /*004c*/ 	.word	0x00000000
        /*0050*/ 	.short	0x0001
        /*0052*/ 	.short	0x0008
        /*0054*/ 	.byte	0x00, 0xf0, 0x11, 0x00


	//----- nvinfo : EIATTR_KPARAM_INFO
	.align		4
.L_17:
        /*0058*/ 	.byte	0x04, 0x17
        /*005a*/ 	.short	(.L_19 - .L_18)
.L_18:
        /*005c*/ 	.word	0x00000000
        /*0060*/ 	.short	0x0000
        /*0062*/ 	.short	0x0000
        /*0064*/ 	.byte	0x00, 0xf5, 0x21, 0x00


	//----- nvinfo : EIATTR_SPARSE_MMA_MASK
	.align		4
.L_19:
        /*0068*/ 	.byte	0x03, 0x50
        /*006a*/ 	.short	0x0000


	//----- nvinfo : EIATTR_MAXREG_COUNT
	.align		4
        /*006c*/ 	.byte	0x03, 0x1b
        /*006e*/ 	.short	0x00ff


	//----- nvinfo : EIATTR_MERCURY_ISA_VERSION
	.align		4
        /*0070*/ 	.byte	0x03, 0x5f
        /*0072*/ 	.short	0x0101


	//----- nvinfo : EIATTR_VRC_CTA_INIT_COUNT
	.align		4
        /*0074*/ 	.byte	0x02, 0x4a
	.zero		1
	.zero		1


	//----- nvinfo : EIATTR_EXIT_INSTR_OFFSETS
	.align		4
        /*0078*/ 	.byte	0x04, 0x1c
        /*007a*/ 	.short	(.L_21 - .L_20)


	//   ....[0]....
.L_20:
        /*007c*/ 	.word	0x00000030


	//   ....[1]....
        /*0080*/ 	.word	0x000000f0


	//----- nvinfo : EIATTR_CBANK_PARAM_SIZE
	.align		4
.L_21:
        /*0084*/ 	.byte	0x03, 0x19
        /*0086*/ 	.short	0x002c


	//----- nvinfo : EIATTR_PARAM_CBANK
	.align		4
        /*0088*/ 	.byte	0x04, 0x0a
        /*008a*/ 	.short	(.L_23 - .L_22)
	.align		4
.L_22:
        /*008c*/ 	.word	index@(.nv.constant0.add)
        /*0090*/ 	.short	0x0380
        /*0092*/ 	.short	0x002c


	//----- nvinfo : EIATTR_SW_WAR
	.align		4
.L_23:
        /*0094*/ 	.byte	0x04, 0x36
        /*0096*/ 	.short	(.L_25 - .L_24)
.L_24:
        /*0098*/ 	.word	0x00000008
.L_25:


//--------------------- .nv.callgraph             --------------------------
	.section	.nv.callgraph,"",@"SHT_CUDA_CALLGRAPH"
	.align	4
	.sectionentsize	8
	.align		4
        /*0000*/ 	.word	0x00000000
	.align		4
        /*0004*/ 	.word	0xffffffff
	.align		4
        /*0008*/ 	.word	0x00000000
	.align		4
        /*000c*/ 	.word	0xfffffffe
	.align		4
        /*0010*/ 	.word	0x00000000
	.align		4
        /*0014*/ 	.word	0xfffffffd
	.align		4
        /*0018*/ 	.word	0x00000000
	.align		4
        /*001c*/ 	.word	0xfffffffc


//--------------------- .text.add                 --------------------------
	.section	.text.add,"ax",@progbits
	.align	128
        .global         add
        .type           add,@function
        .size           add,(.L_x_1 - add)
        .other          add,@"STO_CUDA_ENTRY STV_DEFAULT"
add:
.text.add:
[----:B------:R-:W-:Y:S01]  /*0000*/  LDC R1, c[0x0][0x37c] ;  /* 0x0000df00ff017b82 */ /* 0x000fe20000000800 */
[----:B------:R-:W0:Y:S02]  /*0010*/  S2R R9, SR_CTAID.X ;  /* 0x0000000000097919 */ /* 0x000e240000002500 */
[----:B0-----:R-:W-:-:S13]  /*0020*/  ISETP.GT.U32.AND P0, PT, R9, 0x9, PT ;  /* 0x000000090900780c */ /* 0x001fda0003f04070 */
[----:B------:R-:W-:Y:S05]  /*0030*/  @P0 EXIT ;  /* 0x000000000000094d */ /* 0x000fea0003800000 */
[----:B------:R-:W0:Y:S01]  /*0040*/  LDC.64 R2, c[0x0][0x380] ;  /* 0x0000e000ff027b82 */ /* 0x000e220000000a00 */
[----:B------:R-:W1:Y:S07]  /*0050*/  LDCU.64 UR4, c[0x0][0x358] ;  /* 0x00006b00ff0477ac */ /* 0x000e6e0008000a00 */
[----:B------:R-:W2:Y:S08]  /*0060*/  LDC.64 R4, c[0x0][0x390] ;  /* 0x0000e400ff047b82 */ /* 0x000eb00000000a00 */
[----:B------:R-:W3:Y:S01]  /*0070*/  LDC.64 R6, c[0x0][0x3a0] ;  /* 0x0000e800ff067b82 */ /* 0x000ee20000000a00 */
[----:B0-----:R-:W-:-:S06]  /*0080*/  IMAD.WIDE.U32 R2, R9, 0x4, R2 ;  /* 0x0000000409027825 */ /* 0x001fcc00078e0002 */
[----:B-1----:R-:W4:Y:S01]  /*0090*/  LDG.E R2, desc[UR4][R2.64] ;  /* 0x0000000402027981 */ /* 0x002f22000c1e1900 */
[----:B--2---:R-:W-:-:S06]  /*00a0*/  IMAD.WIDE.U32 R4, R9, 0x4, R4 ;  /* 0x0000000409047825 */ /* 0x004fcc00078e0004 */
[----:B------:R-:W4:Y:S01]  /*00b0*/  LDG.E R5, desc[UR4][R4.64] ;  /* 0x0000000404057981 */ /* 0x000f22000c1e1900 */
[----:B---3--:R-:W-:Y:S01]  /*00c0*/  IMAD.WIDE.U32 R6, R9, 0x4, R6 ;  /* 0x0000000409067825 */ /* 0x008fe200078e0006 */
[----:B----4-:R-:W-:-:S05]  /*00d0*/  IADD3 R9, PT, PT, R2, R5, RZ ;  /* 0x0000000502097210 */ /* 0x010fca0007ffe0ff */
[----:B------:R-:W-:Y:S01]  /*00e0*/  STG.E desc[UR4][R6.64], R9 ;  /* 0x0000000906007986 */ /* 0x000fe2000c101904 */
[----:B------:R-:W-:Y:S05]  /*00f0*/  EXIT ;  /* 0x000000000000794d */ /* 0x000fea0003800000 */
.L_x_0:
[----:B------:R-:W-:-:S00]  /*0100*/  BRA `(.L_x_0) ;  /* 0xfffffffc00fc7947 */ /* 0x000fc0000383ffff */
[----:B------:R-:W-:-:S00]  /*0110*/  NOP ;  /* 0x0000000000007918 */ /* 0x000fc00000000000 */
        /* <DEDUP_REMOVED lines=14> */
.L_x_1:


//--------------------- .nv.shared.reserved.0     --------------------------
	.section	.nv.shared.reserved.0,"aw",@nobits
	.weak		__nv_reservedSMEM_offset_0_alias
	.size		__nv_reservedSMEM_offset_0_alias, 0, 64
	.other		__nv_reservedSMEM_offset_0_alias,@"STO_CUDA_RESERVED_SHARED STV_DEFAULT"
__nv_reservedSMEM_offset_0_alias:
	.zero		0
	.zero		64


//--------------------- .nv.constant0.add         --------------------------
	.section	.nv.constant0.add,"a",@progbits
	.sectionflags	@""
	.align	4
.nv.constant0.add:
	.zero		940


//--------------------- SYMBOLS --------------------------

	.type		.nv.reservedSmem.offset0,@object
	.size		.nv.reservedSmem.offset0,0x4
